	.headerflags	@"EF_CUDA_TEXMODE_UNIFIED EF_CUDA_64BIT_ADDRESS EF_CUDA_SM86 EF_CUDA_VIRTUAL_SM(EF_CUDA_SM86)"
	.elftype	@"ET_EXEC"


//--------------------- .nv.info                  --------------------------
	.section	.nv.info,"",@"SHT_CUDA_INFO"
	.align	4


	//----- nvinfo : EIATTR_REGCOUNT
	.align		4
        /*0000*/ 	.byte	0x04, 0x2f
        /*0002*/ 	.short	(.L_1 - .L_0)
	.align		4
.L_0:
        /*0004*/ 	.word	index@(triton_)
        /*0008*/ 	.word	0x00000022


	//----- nvinfo : EIATTR_MIN_STACK_SIZE
	.align		4
.L_1:
        /*000c*/ 	.byte	0x04, 0x12
        /*000e*/ 	.short	(.L_3 - .L_2)
	.align		4
.L_2:
        /*0010*/ 	.word	index@(triton_)
        /*0014*/ 	.word	0x00000000


	//----- nvinfo : EIATTR_FRAME_SIZE
	.align		4
.L_3:
        /*0018*/ 	.byte	0x04, 0x11
        /*001a*/ 	.short	(.L_5 - .L_4)
	.align		4
.L_4:
        /*001c*/ 	.word	index@(triton_)
        /*0020*/ 	.word	0x00000000


	//----- nvinfo : EIATTR_MIN_STACK_SIZE
	.align		4
.L_5:
        /*0024*/ 	.byte	0x04, 0x12
        /*0026*/ 	.short	(.L_7 - .L_6)
	.align		4
.L_6:
        /*0028*/ 	.word	index@(triton_)
        /*002c*/ 	.word	0x00000000
.L_7:


//--------------------- .nv.info.triton_          --------------------------
	.section	.nv.info.triton_,"",@"SHT_CUDA_INFO"
	.sectionflags	@""
	.align	4


	//----- nvinfo : EIATTR_CUDA_API_VERSION
	.align		4
        /*0000*/ 	.byte	0x04, 0x37
        /*0002*/ 	.short	(.L_9 - .L_8)
.L_8:
        /*0004*/ 	.word	0x0000007c


	//----- nvinfo : EIATTR_SW2861232_WAR
	.align		4
.L_9:
        /*0008*/ 	.byte	0x01, 0x35
	.zero		2


	//----- nvinfo : EIATTR_PARAM_CBANK
	.align		4
        /*000c*/ 	.byte	0x04, 0x0a
        /*000e*/ 	.short	(.L_11 - .L_10)
	.align		4
.L_10:
        /*0010*/ 	.word	index@(.nv.constant0.triton_)
        /*0014*/ 	.short	0x0160
        /*0016*/ 	.short	0x0018


	//----- nvinfo : EIATTR_CBANK_PARAM_SIZE
	.align		4
.L_11:
        /*0018*/ 	.byte	0x03, 0x19
        /*001a*/ 	.short	0x0018


	//----- nvinfo : EIATTR_KPARAM_INFO
	.align		4
        /*001c*/ 	.byte	0x04, 0x17
        /*001e*/ 	.short	(.L_13 - .L_12)
.L_12:
        /*0020*/ 	.word	0x00000000
        /*0024*/ 	.short	0x0003
        /*0026*/ 	.short	0x0014
        /*0028*/ 	.byte	0x00, 0xf0, 0x11, 0x00


	//----- nvinfo : EIATTR_KPARAM_INFO
	.align		4
.L_13:
        /*002c*/ 	.byte	0x04, 0x17
        /*002e*/ 	.short	(.L_15 - .L_14)
.L_14:
        /*0030*/ 	.word	0x00000000
        /*0034*/ 	.short	0x0002
        /*0036*/ 	.short	0x0010
        /*0038*/ 	.byte	0x00, 0xf0, 0x11, 0x00


	//----- nvinfo : EIATTR_KPARAM_INFO
	.align		4
.L_15:
        /*003c*/ 	.byte	0x04, 0x17
        /*003e*/ 	.short	(.L_17 - .L_16)
.L_16:
        /*0040*/ 	.word	0x00000000
        /*0044*/ 	.short	0x0001
        /*0046*/ 	.short	0x0008
        /*0048*/ 	.byte	0x00, 0xf0, 0x21, 0x00


	//----- nvinfo : EIATTR_KPARAM_INFO
	.align		4
.L_17:
        /*004c*/ 	.byte	0x04, 0x17
        /*004e*/ 	.short	(.L_19 - .L_18)
.L_18:
        /*0050*/ 	.word	0x00000000
        /*0054*/ 	.short	0x0000
        /*0056*/ 	.short	0x0000
        /*0058*/ 	.byte	0x00, 0xf0, 0x21, 0x00


	//----- nvinfo : EIATTR_MAXREG_COUNT
	.align		4
.L_19:
        /*005c*/ 	.byte	0x03, 0x1b
        /*005e*/ 	.short	0x00ff


	//----- nvinfo : EIATTR_EXIT_INSTR_OFFSETS
	.align		4
        /*0060*/ 	.byte	0x04, 0x1c
        /*0062*/ 	.short	(.L_21 - .L_20)


	//   ....[0]....
.L_20:
        /*0064*/ 	.word	0x000005b0


	//   ....[1]....
        /*0068*/ 	.word	0x00000600


	//----- nvinfo : EIATTR_CTAIDZ_USED
	.align		4
.L_21:
        /*006c*/ 	.byte	0x01, 0x04
	.zero		2


	//----- nvinfo : EIATTR_REQNTID
	.align		4
        /*0070*/ 	.byte	0x04, 0x10
        /*0072*/ 	.short	(.L_23 - .L_22)
.L_22:
        /*0074*/ 	.word	0x00000080
        /*0078*/ 	.word	0x00000001
        /*007c*/ 	.word	0x00000001
.L_23:


//--------------------- .nv.callgraph             --------------------------
	.section	.nv.callgraph,"",@"SHT_CUDA_CALLGRAPH"
	.align	4
	.sectionentsize	8
	.align		4
        /*0000*/ 	.word	0x00000000
	.align		4
        /*0004*/ 	.word	0xffffffff
	.align		4
        /*0008*/ 	.word	0x00000000
	.align		4
        /*000c*/ 	.word	0xfffffffe
	.align		4
        /*0010*/ 	.word	0x00000000
	.align		4
        /*0014*/ 	.word	0xfffffffd
	.align		4
        /*0018*/ 	.word	0x00000000
	.align		4
        /*001c*/ 	.word	0xfffffffc


//--------------------- .nv.rel.action            --------------------------
	.section	.nv.rel.action,"",@"SHT_CUDA_RELOCINFO"
	.align	8
	.sectionentsize	8
        /*0000*/ 	.byte	0x73, 0x00, 0x00, 0x00, 0x00, 0x00, 0x00, 0x00, 0x00, 0x00, 0x00, 0x11, 0x25, 0x00, 0x05, 0x36


//--------------------- .nv.constant0.triton_     --------------------------
	.section	.nv.constant0.triton_,"a",@progbits
	.sectionflags	@""
	.align	4
.nv.constant0.triton_:
	.zero		376


//--------------------- .text.triton_             --------------------------
	.section	.text.triton_,"ax",@progbits
	.sectionflags	@"SHF_BARRIERS=1"
	.sectioninfo	@"SHI_REGISTERS=34"
	.align	128
        .global         triton_
        .type           triton_,@function
        .size           triton_,(.L_x_1 - triton_)
        .other          triton_,@"STO_CUDA_ENTRY STV_DEFAULT"
triton_:
.text.triton_:
[----:B------:R-:W-:Y:S02]  /*0000*/  IMAD.MOV.U32 R1, RZ, RZ, c[0x0][0x28] ;  /* 0x00000a00ff017624 */ /* 0x000fe400078e00ff */
[----:B------:R-:W0:Y:S01]  /*0010*/  S2R R4, SR_CTAID.Y ;  /* 0x0000000000047919 */ /* 0x000e220000002600 */
[----:B------:R-:W-:Y:S01]  /*0020*/  IMAD.MOV.U32 R0, RZ, RZ, 0x4 ;  /* 0x00000004ff007424 */ /* 0x000fe200078e00ff */
[----:B------:R-:W-:Y:S01]  /*0030*/  ULDC.64 UR4, c[0x0][0x118] ;  /* 0x0000460000047ab9 */ /* 0x000fe20000000a00 */
[----:B------:R-:W-:Y:S01]  /*0040*/  IMAD.MOV.U32 R5, RZ, RZ, RZ ;  /* 0x000000ffff057224 */ /* 0x000fe200078e00ff */
[----:B------:R-:W0:Y:S01]  /*0050*/  S2R R3, SR_CTAID.Z ;  /* 0x0000000000037919 */ /* 0x000e220000002700 */
[----:B------:R-:W-:Y:S01]  /*0060*/  MOV R8, RZ ;  /* 0x000000ff00087202 */ /* 0x000fe20000000f00 */
[----:B------:R-:W-:Y:S02]  /*0070*/  IMAD.MOV.U32 R7, RZ, RZ, RZ ;  /* 0x000000ffff077224 */ /* 0x000fe400078e00ff */
[----:B------:R-:W1:Y:S01]  /*0080*/  S2R R9, SR_TID.X ;  /* 0x0000000000097919 */ /* 0x000e620000002100 */
[----:B------:R-:W-:-:S03]  /*0090*/  IMAD.MOV.U32 R12, RZ, RZ, RZ ;  /* 0x000000ffff0c7224 */ /* 0x000fc600078e00ff */
[----:B------:R-:W2:Y:S01]  /*00a0*/  S2R R2, SR_CTAID.X ;  /* 0x0000000000027919 */ /* 0x000ea20000002500 */
[----:B0-----:R-:W-:Y:S01]  /*00b0*/  IMAD R4, R3, c[0x0][0x10], R4 ;  /* 0x0000040003047a24 */ /* 0x001fe200078e0204 */
[----:B-1----:R-:W-:-:S03]  /*00c0*/  SHF.R.U32.HI R3, RZ, 0x4, R9 ;  /* 0x00000004ff037819 */ /* 0x002fc60000011609 */
[----:B------:R-:W-:Y:S02]  /*00d0*/  IMAD.SHL.U32 R6, R4, 0x40, RZ ;  /* 0x0000004004067824 */ /* 0x000fe400078e00ff */
[----:B--2---:R-:W-:Y:S01]  /*00e0*/  IMAD.SHL.U32 R2, R2, 0x10, RZ ;  /* 0x0000001002027824 */ /* 0x004fe200078e00ff */
[----:B------:R-:W-:-:S04]  /*00f0*/  SGXT.U32 R3, R3, 0x3 ;  /* 0x000000030303781a */ /* 0x000fc80000000000 */
[----:B------:R-:W-:Y:S02]  /*0100*/  LOP3.LUT R21, R2, 0xf, R9, 0xf8, !PT ;  /* 0x0000000f02157812 */ /* 0x000fe400078ef809 */
[C---:B------:R-:W-:Y:S02]  /*0110*/  LOP3.LUT R10, R6.reuse, R3, RZ, 0xfc, !PT ;  /* 0x00000003060a7212 */ /* 0x040fe400078efcff */
[----:B------:R-:W-:Y:S02]  /*0120*/  ISETP.GE.AND P0, PT, R21, 0x9, PT ;  /* 0x000000091500780c */ /* 0x000fe40003f06270 */
[----:B------:R-:W-:Y:S01]  /*0130*/  LOP3.LUT R13, R6, 0x10, R3, 0xfe, !PT ;  /* 0x00000010060d7812 */ /* 0x000fe200078efe03 */
[----:B------:R-:W-:Y:S01]  /*0140*/  IMAD R19, R10, 0x9, R21 ;  /* 0x000000090a137824 */ /* 0x000fe200078e0215 */
[C-C-:B------:R-:W-:Y:S02]  /*0150*/  LOP3.LUT R11, R6.reuse, 0x8, R3.reuse, 0xfe, !PT ;  /* 0x00000008060b7812 */ /* 0x140fe400078efe03 */
[C---:B------:R-:W-:Y:S01]  /*0160*/  LOP3.LUT R15, R6.reuse, 0x20, R3, 0xfe, !PT ;  /* 0x00000020060f7812 */ /* 0x040fe200078efe03 */
[----:B------:R-:W-:Y:S01]  /*0170*/  IMAD R13, R13, 0x9, R21 ;  /* 0x000000090d0d7824 */ /* 0x000fe200078e0215 */
[C---:B------:R-:W-:Y:S01]  /*0180*/  LOP3.LUT R16, R6.reuse, 0x28, R3, 0xfe, !PT ;  /* 0x0000002806107812 */ /* 0x040fe200078efe03 */
[----:B------:R-:W-:Y:S01]  /*0190*/  IMAD R23, R11, 0x9, R21 ;  /* 0x000000090b177824 */ /* 0x000fe200078e0215 */
[C---:B------:R-:W-:Y:S01]  /*01a0*/  LOP3.LUT R17, R6.reuse, 0x30, R3, 0xfe, !PT ;  /* 0x0000003006117812 */ /* 0x040fe200078efe03 */
[----:B------:R-:W-:Y:S01]  /*01b0*/  IMAD R27, R15, 0x9, R21 ;  /* 0x000000090f1b7824 */ /* 0x000fe200078e0215 */
[----:B------:R-:W-:Y:S01]  /*01c0*/  LOP3.LUT R14, R6, 0x18, R3, 0xfe, !PT ;  /* 0x00000018060e7812 */ /* 0x000fe200078efe03 */
[----:B------:R-:W-:Y:S01]  /*01d0*/  IMAD R29, R16, 0x9, R21 ;  /* 0x00000009101d7824 */ /* 0x000fe200078e0215 */
[----:B------:R-:W-:Y:S01]  /*01e0*/  LOP3.LUT R20, R6, 0x38, R3, 0xfe, !PT ;  /* 0x0000003806147812 */ /* 0x000fe200078efe03 */
[----:B------:R-:W-:-:S02]  /*01f0*/  IMAD R31, R17, 0x9, R21 ;  /* 0x00000009111f7824 */ /* 0x000fc400078e0215 */
[----:B------:R-:W-:-:S04]  /*0200*/  IMAD.WIDE R10, R19, R0, c[0x0][0x160] ;  /* 0x00005800130a7625 */ /* 0x000fc800078e0200 */
[----:B------:R-:W-:Y:S01]  /*0210*/  IMAD R25, R14, 0x9, R21 ;  /* 0x000000090e197824 */ /* 0x000fe200078e0215 */
[----:B------:R0:W2:Y:S01]  /*0220*/  @!P0 LDG.E.EL R5, [R10.64] ;  /* 0x000000040a058981 */ /* 0x0000a2000c2e1900 */
[----:B------:R-:W-:Y:S01]  /*0230*/  IMAD.WIDE R16, R13, R0, c[0x0][0x160] ;  /* 0x000058000d107625 */ /* 0x000fe200078e0200 */
[----:B------:R-:W-:-:S03]  /*0240*/  MOV R28, RZ ;  /* 0x000000ff001c7202 */ /* 0x000fc60000000f00 */
[----:B------:R-:W-:Y:S01]  /*0250*/  IMAD R13, R20, 0x9, R21 ;  /* 0x00000009140d7824 */ /* 0x000fe200078e0215 */
[----:B------:R-:W3:Y:S01]  /*0260*/  @!P0 LDG.E.EL R7, [R16.64] ;  /* 0x0000000410078981 */ /* 0x000ee2000c2e1900 */
[-C--:B------:R-:W-:Y:S02]  /*0270*/  IMAD.WIDE R20, R27, R0.reuse, c[0x0][0x160] ;  /* 0x000058001b147625 */ /* 0x080fe400078e0200 */
[----:B------:R-:W-:Y:S02]  /*0280*/  CS2R R26, SRZ ;  /* 0x00000000001a7805 */ /* 0x000fe4000001ff00 */
[----:B------:R-:W-:-:S04]  /*0290*/  IMAD.WIDE R14, R23, R0, c[0x0][0x160] ;  /* 0x00005800170e7625 */ /* 0x000fc800078e0200 */
[-C--:B------:R-:W-:Y:S01]  /*02a0*/  IMAD.WIDE R18, R25, R0.reuse, c[0x0][0x160] ;  /* 0x0000580019127625 */ /* 0x080fe200078e0200 */
[----:B------:R1:W4:Y:S03]  /*02b0*/  @!P0 LDG.E.EL R8, [R14.64] ;  /* 0x000000040e088981 */ /* 0x000326000c2e1900 */
[----:B------:R-:W-:Y:S01]  /*02c0*/  IMAD.MOV.U32 R30, RZ, RZ, RZ ;  /* 0x000000ffff1e7224 */ /* 0x000fe200078e00ff */
[----:B------:R-:W5:Y:S01]  /*02d0*/  @!P0 LDG.E.EL R12, [R18.64] ;  /* 0x00000004120c8981 */ /* 0x000f62000c2e1900 */
[----:B------:R-:W-:-:S03]  /*02e0*/  IMAD.WIDE R22, R29, R0, c[0x0][0x160] ;  /* 0x000058001d167625 */ /* 0x000fc600078e0200 */
[----:B------:R-:W5:Y:S01]  /*02f0*/  @!P0 LDG.E.EL R26, [R20.64] ;  /* 0x00000004141a8981 */ /* 0x000f62000c2e1900 */
[----:B------:R-:W-:-:S03]  /*0300*/  IMAD.WIDE R24, R31, R0, c[0x0][0x160] ;  /* 0x000058001f187625 */ /* 0x000fc600078e0200 */
[----:B------:R-:W5:Y:S01]  /*0310*/  @!P0 LDG.E.EL R28, [R22.64] ;  /* 0x00000004161c8981 */ /* 0x000f62000c2e1900 */
[----:B0-----:R-:W-:-:S03]  /*0320*/  IMAD.WIDE R10, R13, R0, c[0x0][0x160] ;  /* 0x000058000d0a7625 */ /* 0x001fc600078e0200 */
[----:B------:R-:W5:Y:S04]  /*0330*/  @!P0 LDG.E.EL R30, [R24.64] ;  /* 0x00000004181e8981 */ /* 0x000f68000c2e1900 */
[----:B------:R-:W5:Y:S01]  /*0340*/  @!P0 LDG.E.EL R27, [R10.64] ;  /* 0x000000040a1b8981 */ /* 0x000f62000c2e1900 */
[----:B------:R-:W-:-:S05]  /*0350*/  IMAD.SHL.U32 R13, R9, 0x40, RZ ;  /* 0x00000040090d7824 */ /* 0x000fca00078e00ff */
[----:B-1----:R-:W-:-:S04]  /*0360*/  LOP3.LUT R14, R13, 0x3c0, RZ, 0xc0, !PT ;  /* 0x000003c00d0e7812 */ /* 0x002fc800078ec0ff */
[----:B------:R-:W-:-:S04]  /*0370*/  LOP3.LUT R13, R14, R3, RZ, 0xfc, !PT ;  /* 0x000000030e0d7212 */ /* 0x000fc800078efcff */
[----:B------:R-:W-:Y:S01]  /*0380*/  LEA.HI R15, R14, R13, RZ, 0x1c ;  /* 0x0000000d0e0f7211 */ /* 0x000fe200078fe0ff */
[----:B------:R-:W-:Y:S01]  /*0390*/  IMAD.SHL.U32 R13, R9, 0x4, RZ ;  /* 0x00000004090d7824 */ /* 0x000fe200078e00ff */
[----:B------:R-:W-:-:S04]  /*03a0*/  SHF.R.U32.HI R14, RZ, 0x2, R9 ;  /* 0x00000002ff0e7819 */ /* 0x000fc80000011609 */
[----:B------:R-:W-:Y:S02]  /*03b0*/  LOP3.LUT R9, R14, 0x1c, RZ, 0xc0, !PT ;  /* 0x0000001c0e097812 */ /* 0x000fe400078ec0ff */
[----:B------:R-:W-:-:S04]  /*03c0*/  LOP3.LUT R14, R13, 0x1fc, RZ, 0xc0, !PT ;  /* 0x000001fc0d0e7812 */ /* 0x000fc800078ec0ff */
[----:B------:R-:W-:Y:S02]  /*03d0*/  IADD3 R9, R14, R9, RZ ;  /* 0x000000090e097210 */ /* 0x000fe40007ffe0ff */
[----:B------:R-:W-:Y:S01]  /*03e0*/  LOP3.LUT R6, R6, 0x3c, R13, 0xf8, !PT ;  /* 0x0000003c06067812 */ /* 0x000fe200078ef80d */
[----:B--2---:R0:W-:Y:S04]  /*03f0*/  STS [R15.X4], R5 ;  /* 0x000000050f007388 */ /* 0x0041e80000004800 */
[----:B---3--:R1:W-:Y:S04]  /*0400*/  STS [R15.X4+0x40], R7 ;  /* 0x000040070f007388 */ /* 0x0083e80000004800 */
[----:B----4-:R-:W-:Y:S04]  /*0410*/  STS [R15.X4+0x20], R8 ;  /* 0x000020080f007388 */ /* 0x010fe80000004800 */
[----:B-----5:R-:W-:Y:S04]  /*0420*/  STS [R15.X4+0x60], R12 ;  /* 0x0000600c0f007388 */ /* 0x020fe80000004800 */
[----:B------:R-:W-:Y:S04]  /*0430*/  STS [R15.X4+0x80], R26 ;  /* 0x0000801a0f007388 */ /* 0x000fe80000004800 */
[----:B------:R-:W-:Y:S04]  /*0440*/  STS [R15.X4+0xa0], R28 ;  /* 0x0000a01c0f007388 */ /* 0x000fe80000004800 */
[----:B------:R-:W-:Y:S04]  /*0450*/  STS [R15.X4+0xc0], R30 ;  /* 0x0000c01e0f007388 */ /* 0x000fe80000004800 */
[----:B------:R-:W-:Y:S04]  /*0460*/  STS [R15.X4+0xe0], R27 ;  /* 0x0000e01b0f007388 */ /* 0x000fe80000004800 */
[----:B------:R-:W-:Y:S01]  /*0470*/  BAR.SYNC.DEFER_BLOCKING 0x0 ;  /* 0x0000000000007b1d */ /* 0x000fe20000010000 */
[----:B0-----:R-:W-:-:S04]  /*0480*/  SHF.R.S32.HI R5, RZ, 0x19, R4 ;  /* 0x00000019ff057819 */ /* 0x001fc80000011404 */
[----:B------:R-:W-:-:S04]  /*0490*/  SGXT R5, R5, 0x1 ;  /* 0x000000010505781a */ /* 0x000fc80000000200 */
[----:B------:R-:W-:Y:S01]  /*04a0*/  LEA.HI R5, R5, R6, RZ, 0x7 ;  /* 0x0000000605057211 */ /* 0x000fe200078f38ff */
[----:B------:R-:W0:Y:S03]  /*04b0*/  LDS.128 R8, [R9.X4] ;  /* 0x0000000009087984 */ /* 0x000e260000004c00 */
[----:B-1----:R-:W-:Y:S02]  /*04c0*/  LOP3.LUT R7, R5, 0xffffff80, RZ, 0xc0, !PT ;  /* 0xffffff8005077812 */ /* 0x002fe400078ec0ff */
[----:B------:R-:W-:-:S03]  /*04d0*/  SHF.R.S32.HI R5, RZ, 0x7, R5 ;  /* 0x00000007ff057819 */ /* 0x000fc60000011405 */
[----:B------:R-:W-:Y:S01]  /*04e0*/  IMAD.IADD R6, R6, 0x1, -R7 ;  /* 0x0000000106067824 */ /* 0x000fe200078e0a07 */
[----:B------:R-:W-:-:S03]  /*04f0*/  LOP3.LUT R4, R2, R3, RZ, 0xfc, !PT ;  /* 0x0000000302047212 */ /* 0x000fc600078efcff */
[----:B------:R-:W-:Y:S01]  /*0500*/  IMAD R6, R5, 0x480, R6 ;  /* 0x0000048005067824 */ /* 0x000fe200078e0206 */
[----:B------:R-:W-:Y:S02]  /*0510*/  LOP3.LUT R5, R2, 0x8, R3, 0xfe, !PT ;  /* 0x0000000802057812 */ /* 0x000fe400078efe03 */
[C---:B------:R-:W-:Y:S02]  /*0520*/  ISETP.GE.AND P1, PT, R4.reuse, 0x9, PT ;  /* 0x000000090400780c */ /* 0x040fe40003f26270 */
[----:B------:R-:W-:Y:S01]  /*0530*/  ISETP.GE.AND P0, PT, R5, 0x9, PT ;  /* 0x000000090500780c */ /* 0x000fe20003f06270 */
[----:B------:R-:W-:Y:S01]  /*0540*/  IMAD R3, R4, 0x80, R6 ;  /* 0x0000008004037824 */ /* 0x000fe200078e0206 */
[----:B------:R-:W-:-:S03]  /*0550*/  LOP3.LUT R7, R14, 0x200, RZ, 0xfc, !PT ;  /* 0x000002000e077812 */ /* 0x000fc600078efcff */
[----:B------:R-:W-:Y:S01]  /*0560*/  IMAD.WIDE R2, R3, R0, c[0x0][0x168] ;  /* 0x00005a0003027625 */ /* 0x000fe200078e0200 */
[----:B------:R-:W-:-:S04]  /*0570*/  SHF.R.U32.HI R7, RZ, 0x4, R7 ;  /* 0x00000004ff077819 */ /* 0x000fc80000011607 */
[----:B------:R-:W-:-:S04]  /*0580*/  LOP3.LUT R7, R7, 0x3c, RZ, 0xc0, !PT ;  /* 0x0000003c07077812 */ /* 0x000fc800078ec0ff */
[----:B------:R-:W-:Y:S01]  /*0590*/  IADD3 R7, R14, R7, RZ ;  /* 0x000000070e077210 */ /* 0x000fe20007ffe0ff */
[----:B0-----:R0:W-:Y:S01]  /*05a0*/  @!P1 STG.E.128 [R2.64], R8 ;  /* 0x0000000802009986 */ /* 0x0011e2000c101d04 */
[----:B------:R-:W-:Y:S05]  /*05b0*/  @P0 EXIT ;  /* 0x000000000000094d */ /* 0x000fea0003800000 */
[----:B0-----:R-:W0:Y:S01]  /*05c0*/  LDS.128 R8, [R7.X4+0x800] ;  /* 0x0008000007087984 */ /* 0x001e220000004c00 */
[----:B------:R-:W-:-:S04]  /*05d0*/  IMAD R3, R5, 0x80, R6 ;  /* 0x0000008005037824 */ /* 0x000fc800078e0206 */
[----:B------:R-:W-:-:S05]  /*05e0*/  IMAD.WIDE R2, R3, R0, c[0x0][0x168] ;  /* 0x00005a0003027625 */ /* 0x000fca00078e0200 */
[----:B0-----:R-:W-:Y:S01]  /*05f0*/  STG.E.128 [R2.64], R8 ;  /* 0x0000000802007986 */ /* 0x001fe2000c101d04 */
[----:B------:R-:W-:Y:S05]  /*0600*/  EXIT ;  /* 0x000000000000794d */ /* 0x000fea0003800000 */
.L_x_0:
[----:B------:R-:W-:-:S00]  /*0610*/  BRA `(.L_x_0) ;  /* 0xfffffff000007947 */ /* 0x000fc0000383ffff */
[----:B------:R-:W-:-:S00]  /*0620*/  NOP ;  /* 0x0000000000007918 */ /* 0x000fc00000000000 */
        /* <DEDUP_REMOVED lines=13> */
.L_x_1:


//--------------------- .nv.shared.triton_        --------------------------
	.section	.nv.shared.triton_,"aw",@nobits
	.sectionflags	@""
	.align	16
